//
// Generated by NVIDIA NVVM Compiler
//
// Compiler Build ID: CL-36424714
// Cuda compilation tools, release 13.0, V13.0.88
// Based on NVVM 20.0.0
//

.version 9.0
.target sm_100
.address_size 64

	// .globl	_Z3atbPKdS0_Pdiii
// _ZZ3atbPKdS0_PdiiiE10mat_1_tile has been demoted
// _ZZ3atbPKdS0_PdiiiE10mat_2_tile has been demoted

.visible .entry _Z3atbPKdS0_Pdiii(
	.param .u64 .ptr .align 1 _Z3atbPKdS0_Pdiii_param_0,
	.param .u64 .ptr .align 1 _Z3atbPKdS0_Pdiii_param_1,
	.param .u64 .ptr .align 1 _Z3atbPKdS0_Pdiii_param_2,
	.param .u32 _Z3atbPKdS0_Pdiii_param_3,
	.param .u32 _Z3atbPKdS0_Pdiii_param_4,
	.param .u32 _Z3atbPKdS0_Pdiii_param_5
)
{
	.reg .pred 	%p<27>;
	.reg .b32 	%r<79>;
	.reg .b64 	%rd<21>;
	.reg .b64 	%fd<112>;
	// demoted variable
	.shared .align 8 .b8 _ZZ3atbPKdS0_PdiiiE10mat_1_tile[512];
	// demoted variable
	.shared .align 8 .b8 _ZZ3atbPKdS0_PdiiiE10mat_2_tile[512];
	ld.param.u64 	%rd4, [_Z3atbPKdS0_Pdiii_param_0];
	ld.param.u64 	%rd5, [_Z3atbPKdS0_Pdiii_param_1];
	ld.param.u64 	%rd3, [_Z3atbPKdS0_Pdiii_param_2];
	ld.param.u32 	%r45, [_Z3atbPKdS0_Pdiii_param_3];
	ld.param.u32 	%r46, [_Z3atbPKdS0_Pdiii_param_4];
	ld.param.u32 	%r47, [_Z3atbPKdS0_Pdiii_param_5];
	cvta.to.global.u64 	%rd1, %rd5;
	cvta.to.global.u64 	%rd2, %rd4;
	cvt.rn.f64.s32 	%fd21, %r47;
	mul.f64 	%fd22, %fd21, 0d3FC0000000000000;
	cvt.rpi.f64.f64 	%fd23, %fd22;
	cvt.rzi.s32.f64 	%r1, %fd23;
	setp.lt.s32 	%p1, %r1, 1;
	mov.f64 	%fd107, 0d0000000000000000;
	@%p1 bra 	$L__BB0_18;
	mov.u32 	%r49, %ctaid.y;
	mov.u32 	%r2, %ntid.y;
	mov.u32 	%r3, %tid.y;
	mad.lo.s32 	%r4, %r49, %r2, %r3;
	mov.u32 	%r5, %ntid.x;
	mov.u32 	%r6, %tid.x;
	shl.b32 	%r50, %r3, 6;
	mov.u32 	%r51, _ZZ3atbPKdS0_PdiiiE10mat_1_tile;
	add.s32 	%r7, %r51, %r50;
	shl.b32 	%r52, %r6, 3;
	add.s32 	%r8, %r7, %r52;
	mov.u32 	%r53, %ctaid.x;
	mad.lo.s32 	%r9, %r53, %r5, %r6;
	mov.u32 	%r54, _ZZ3atbPKdS0_PdiiiE10mat_2_tile;
	add.s32 	%r11, %r54, %r52;
	add.s32 	%r10, %r11, %r50;
	setp.eq.s32 	%p2, %r1, 1;
	mov.f64 	%fd107, 0d0000000000000000;
	mov.b32 	%r78, 0;
	@%p2 bra 	$L__BB0_12;
	and.b32  	%r78, %r1, 2147483646;
	neg.s32 	%r77, %r78;
	add.s32 	%r76, %r3, %r2;
	mad.lo.s32 	%r75, %r46, %r76, %r9;
	mul.lo.s32 	%r55, %r2, %r46;
	shl.b32 	%r16, %r55, 1;
	mad.lo.s32 	%r74, %r3, %r46, %r9;
	add.s32 	%r72, %r6, %r5;
	mad.lo.s32 	%r71, %r45, %r72, %r4;
	mul.lo.s32 	%r56, %r5, %r45;
	shl.b32 	%r20, %r56, 1;
	mad.lo.s32 	%r70, %r6, %r45, %r4;
	mov.f64 	%fd107, 0d0000000000000000;
	mov.u32 	%r69, %r6;
	mov.u32 	%r73, %r3;
$L__BB0_3:
	setp.ge.s32 	%p3, %r4, %r45;
	setp.ge.s32 	%p4, %r69, %r47;
	mov.f64 	%fd103, 0d0000000000000000;
	or.pred  	%p5, %p3, %p4;
	@%p5 bra 	$L__BB0_5;
	mul.wide.s32 	%rd6, %r70, 8;
	add.s64 	%rd7, %rd2, %rd6;
	ld.global.f64 	%fd103, [%rd7];
$L__BB0_5:
	setp.ge.s32 	%p6, %r9, %r46;
	st.shared.f64 	[%r8], %fd103;
	setp.ge.s32 	%p7, %r73, %r47;
	mov.f64 	%fd104, 0d0000000000000000;
	or.pred  	%p8, %p6, %p7;
	@%p8 bra 	$L__BB0_7;
	mul.wide.s32 	%rd8, %r74, 8;
	add.s64 	%rd9, %rd1, %rd8;
	ld.global.f64 	%fd104, [%rd9];
$L__BB0_7:
	st.shared.f64 	[%r10], %fd104;
	bar.sync 	0;
	ld.shared.f64 	%fd30, [%r7];
	ld.shared.f64 	%fd31, [%r11];
	fma.rn.f64 	%fd32, %fd30, %fd31, %fd107;
	ld.shared.f64 	%fd33, [%r7+8];
	ld.shared.f64 	%fd34, [%r11+64];
	fma.rn.f64 	%fd35, %fd33, %fd34, %fd32;
	ld.shared.f64 	%fd36, [%r7+16];
	ld.shared.f64 	%fd37, [%r11+128];
	fma.rn.f64 	%fd38, %fd36, %fd37, %fd35;
	ld.shared.f64 	%fd39, [%r7+24];
	ld.shared.f64 	%fd40, [%r11+192];
	fma.rn.f64 	%fd41, %fd39, %fd40, %fd38;
	ld.shared.f64 	%fd42, [%r7+32];
	ld.shared.f64 	%fd43, [%r11+256];
	fma.rn.f64 	%fd44, %fd42, %fd43, %fd41;
	ld.shared.f64 	%fd45, [%r7+40];
	ld.shared.f64 	%fd46, [%r11+320];
	fma.rn.f64 	%fd47, %fd45, %fd46, %fd44;
	ld.shared.f64 	%fd48, [%r7+48];
	ld.shared.f64 	%fd49, [%r11+384];
	fma.rn.f64 	%fd50, %fd48, %fd49, %fd47;
	ld.shared.f64 	%fd51, [%r7+56];
	ld.shared.f64 	%fd52, [%r11+448];
	fma.rn.f64 	%fd6, %fd51, %fd52, %fd50;
	bar.sync 	0;
	setp.ge.s32 	%p10, %r72, %r47;
	mov.f64 	%fd105, 0d0000000000000000;
	or.pred  	%p11, %p3, %p10;
	@%p11 bra 	$L__BB0_9;
	mul.wide.s32 	%rd10, %r71, 8;
	add.s64 	%rd11, %rd2, %rd10;
	ld.global.f64 	%fd105, [%rd11];
$L__BB0_9:
	st.shared.f64 	[%r8], %fd105;
	setp.ge.s32 	%p13, %r76, %r47;
	mov.f64 	%fd106, 0d0000000000000000;
	or.pred  	%p14, %p6, %p13;
	@%p14 bra 	$L__BB0_11;
	mul.wide.s32 	%rd12, %r75, 8;
	add.s64 	%rd13, %rd1, %rd12;
	ld.global.f64 	%fd106, [%rd13];
$L__BB0_11:
	st.shared.f64 	[%r10], %fd106;
	bar.sync 	0;
	ld.shared.f64 	%fd54, [%r7];
	ld.shared.f64 	%fd55, [%r11];
	fma.rn.f64 	%fd56, %fd54, %fd55, %fd6;
	ld.shared.f64 	%fd57, [%r7+8];
	ld.shared.f64 	%fd58, [%r11+64];
	fma.rn.f64 	%fd59, %fd57, %fd58, %fd56;
	ld.shared.f64 	%fd60, [%r7+16];
	ld.shared.f64 	%fd61, [%r11+128];
	fma.rn.f64 	%fd62, %fd60, %fd61, %fd59;
	ld.shared.f64 	%fd63, [%r7+24];
	ld.shared.f64 	%fd64, [%r11+192];
	fma.rn.f64 	%fd65, %fd63, %fd64, %fd62;
	ld.shared.f64 	%fd66, [%r7+32];
	ld.shared.f64 	%fd67, [%r11+256];
	fma.rn.f64 	%fd68, %fd66, %fd67, %fd65;
	ld.shared.f64 	%fd69, [%r7+40];
	ld.shared.f64 	%fd70, [%r11+320];
	fma.rn.f64 	%fd71, %fd69, %fd70, %fd68;
	ld.shared.f64 	%fd72, [%r7+48];
	ld.shared.f64 	%fd73, [%r11+384];
	fma.rn.f64 	%fd74, %fd72, %fd73, %fd71;
	ld.shared.f64 	%fd75, [%r7+56];
	ld.shared.f64 	%fd76, [%r11+448];
	fma.rn.f64 	%fd107, %fd75, %fd76, %fd74;
	bar.sync 	0;
	add.s32 	%r77, %r77, 2;
	shl.b32 	%r57, %r2, 1;
	add.s32 	%r76, %r76, %r57;
	add.s32 	%r75, %r75, %r16;
	add.s32 	%r74, %r74, %r16;
	add.s32 	%r73, %r73, %r57;
	shl.b32 	%r58, %r5, 1;
	add.s32 	%r72, %r72, %r58;
	add.s32 	%r71, %r71, %r20;
	add.s32 	%r70, %r70, %r20;
	add.s32 	%r69, %r69, %r58;
	setp.ne.s32 	%p15, %r77, 0;
	@%p15 bra 	$L__BB0_3;
$L__BB0_12:
	and.b32  	%r59, %r1, 1;
	setp.eq.b32 	%p16, %r59, 1;
	not.pred 	%p17, %p16;
	@%p17 bra 	$L__BB0_18;
	setp.ge.s32 	%p18, %r4, %r45;
	mad.lo.s32 	%r41, %r78, %r5, %r6;
	setp.ge.s32 	%p19, %r41, %r47;
	mov.f64 	%fd109, 0d0000000000000000;
	or.pred  	%p20, %p18, %p19;
	@%p20 bra 	$L__BB0_15;
	mad.lo.s32 	%r60, %r41, %r45, %r4;
	mul.wide.s32 	%rd14, %r60, 8;
	add.s64 	%rd15, %rd2, %rd14;
	ld.global.f64 	%fd109, [%rd15];
$L__BB0_15:
	setp.ge.s32 	%p21, %r9, %r46;
	st.shared.f64 	[%r8], %fd109;
	mad.lo.s32 	%r42, %r78, %r2, %r3;
	setp.ge.s32 	%p22, %r42, %r47;
	mov.f64 	%fd110, 0d0000000000000000;
	or.pred  	%p23, %p21, %p22;
	@%p23 bra 	$L__BB0_17;
	mad.lo.s32 	%r61, %r42, %r46, %r9;
	mul.wide.s32 	%rd16, %r61, 8;
	add.s64 	%rd17, %rd1, %rd16;
	ld.global.f64 	%fd110, [%rd17];
$L__BB0_17:
	st.shared.f64 	[%r10], %fd110;
	bar.sync 	0;
	ld.shared.f64 	%fd79, [%r7];
	ld.shared.f64 	%fd80, [%r11];
	fma.rn.f64 	%fd81, %fd79, %fd80, %fd107;
	ld.shared.f64 	%fd82, [%r7+8];
	ld.shared.f64 	%fd83, [%r11+64];
	fma.rn.f64 	%fd84, %fd82, %fd83, %fd81;
	ld.shared.f64 	%fd85, [%r7+16];
	ld.shared.f64 	%fd86, [%r11+128];
	fma.rn.f64 	%fd87, %fd85, %fd86, %fd84;
	ld.shared.f64 	%fd88, [%r7+24];
	ld.shared.f64 	%fd89, [%r11+192];
	fma.rn.f64 	%fd90, %fd88, %fd89, %fd87;
	ld.shared.f64 	%fd91, [%r7+32];
	ld.shared.f64 	%fd92, [%r11+256];
	fma.rn.f64 	%fd93, %fd91, %fd92, %fd90;
	ld.shared.f64 	%fd94, [%r7+40];
	ld.shared.f64 	%fd95, [%r11+320];
	fma.rn.f64 	%fd96, %fd94, %fd95, %fd93;
	ld.shared.f64 	%fd97, [%r7+48];
	ld.shared.f64 	%fd98, [%r11+384];
	fma.rn.f64 	%fd99, %fd97, %fd98, %fd96;
	ld.shared.f64 	%fd100, [%r7+56];
	ld.shared.f64 	%fd101, [%r11+448];
	fma.rn.f64 	%fd107, %fd100, %fd101, %fd99;
	bar.sync 	0;
$L__BB0_18:
	mov.u32 	%r62, %ctaid.y;
	mov.u32 	%r63, %ntid.y;
	mov.u32 	%r64, %tid.y;
	mad.lo.s32 	%r43, %r62, %r63, %r64;
	mov.u32 	%r65, %ctaid.x;
	mov.u32 	%r66, %ntid.x;
	mov.u32 	%r67, %tid.x;
	mad.lo.s32 	%r44, %r65, %r66, %r67;
	setp.ge.s32 	%p24, %r43, %r45;
	setp.ge.s32 	%p25, %r44, %r46;
	or.pred  	%p26, %p24, %p25;
	@%p26 bra 	$L__BB0_20;
	mad.lo.s32 	%r68, %r46, %r43, %r44;
	cvta.to.global.u64 	%rd18, %rd3;
	mul.wide.s32 	%rd19, %r68, 8;
	add.s64 	%rd20, %rd18, %rd19;
	st.global.f64 	[%rd20], %fd107;
$L__BB0_20:
	ret;

}


// ===== COMPILED SASS (sm_100) =====

	.target	sm_100

	.elftype	@"ET_EXEC"


//--------------------- .note.nv.tkinfo           --------------------------
	.section	.note.nv.tkinfo,"",@"SHT_NOTE"
	.sectionflags	@"SHF_NOTE_NV_TKINFO"
	.tkinfo
        /*0018*/ 	.word	0x00000002
        /*0030*/ 	.string	""
        /*0030*/ 	.string	"ptxas"
        /*0030*/ 	.string	"Cuda compilation tools, release 13.0, V13.0.88"
        /*0030*/ 	.string	"Build cuda_13.0.r13.0/compiler.36424714_0"
        /*0030*/ 	.string	"-arch sm_100 -m 64 "



//--------------------- .note.nv.cuinfo           --------------------------
	.section	.note.nv.cuinfo,"",@"SHT_NOTE"
	.sectionflags	@"SHF_NOTE_NV_CUINFO"
        /*0018*/ 	.short	0x0002
        /*001a*/ 	.short	0x0064
        /*001c*/ 	.short	0x0082
	.zero		2


//--------------------- .nv.info                  --------------------------
	.section	.nv.info,"",@"SHT_CUDA_INFO"
	.align	4


	//----- nvinfo : EIATTR_REGCOUNT
	.align		4
        /*0000*/ 	.byte	0x04, 0x2f
        /*0002*/ 	.short	(.L_1 - .L_0)
	.align		4
.L_0:
        /*0004*/ 	.word	index@(_Z3atbPKdS0_Pdiii)
        /*0008*/ 	.word	0x00000020


	//----- nvinfo : EIATTR_FRAME_SIZE
	.align		4
.L_1:
        /*000c*/ 	.byte	0x04, 0x11
        /*000e*/ 	.short	(.L_3 - .L_2)
	.align		4
.L_2:
        /*0010*/ 	.word	index@(_Z3atbPKdS0_Pdiii)
        /*0014*/ 	.word	0x00000000


	//----- nvinfo : EIATTR_MIN_STACK_SIZE
	.align		4
.L_3:
        /*0018*/ 	.byte	0x04, 0x12
        /*001a*/ 	.short	(.L_5 - .L_4)
	.align		4
.L_4:
        /*001c*/ 	.word	index@(_Z3atbPKdS0_Pdiii)
        /*0020*/ 	.word	0x00000000
.L_5:


//--------------------- .nv.compat                --------------------------
	.section	.nv.compat,"",@"SHT_CUDA_COMPAT_INFO"
	.align	4
        /*0000*/ 	.byte	0x02, 0x09, 0x00, 0x00, 0x02, 0x02, 0x01, 0x00, 0x02, 0x05, 0x05, 0x00, 0x03, 0x07, 0x01, 0x01
        /*0010*/ 	.byte	0x02, 0x03, 0x00, 0x00, 0x02, 0x06, 0x01, 0x00, 0x04, 0x0b, 0x08, 0x00, 0x01, 0x00, 0x00, 0x00
        /*0020*/ 	.byte	0x00, 0x00, 0x00, 0x00


//--------------------- .nv.info._Z3atbPKdS0_Pdiii --------------------------
	.section	.nv.info._Z3atbPKdS0_Pdiii,"",@"SHT_CUDA_INFO"
	.sectionflags	@""
	.align	4


	//----- nvinfo : EIATTR_CUDA_API_VERSION
	.align		4
        /*0000*/ 	.byte	0x04, 0x37
        /*0002*/ 	.short	(.L_7 - .L_6)
.L_6:
        /*0004*/ 	.word	0x00000082


	//----- nvinfo : EIATTR_KPARAM_INFO
	.align		4
.L_7:
        /*0008*/ 	.byte	0x04, 0x17
        /*000a*/ 	.short	(.L_9 - .L_8)
.L_8:
        /*000c*/ 	.word	0x00000000
        /*0010*/ 	.short	0x0005
        /*0012*/ 	.short	0x0020
        /*0014*/ 	.byte	0x00, 0xf0, 0x11, 0x00


	//----- nvinfo : EIATTR_KPARAM_INFO
	.align		4
.L_9:
        /*0018*/ 	.byte	0x04, 0x17
        /*001a*/ 	.short	(.L_11 - .L_10)
.L_10:
        /*001c*/ 	.word	0x00000000
        /*0020*/ 	.short	0x0004
        /*0022*/ 	.short	0x001c
        /*0024*/ 	.byte	0x00, 0xf0, 0x11, 0x00


	//----- nvinfo : EIATTR_KPARAM_INFO
	.align		4
.L_11:
        /*0028*/ 	.byte	0x04, 0x17
        /*002a*/ 	.short	(.L_13 - .L_12)
.L_12:
        /*002c*/ 	.word	0x00000000
        /*0030*/ 	.short	0x0003
        /*0032*/ 	.short	0x0018
        /*0034*/ 	.byte	0x00, 0xf0, 0x11, 0x00


	//----- nvinfo : EIATTR_KPARAM_INFO
	.align		4
.L_13:
        /*0038*/ 	.byte	0x04, 0x17
        /*003a*/ 	.short	(.L_15 - .L_14)
.L_14:
        /*003c*/ 	.word	0x00000000
        /*0040*/ 	.short	0x0002
        /*0042*/ 	.short	0x0010
        /*0044*/ 	.byte	0x00, 0xf5, 0x21, 0x00


	//----- nvinfo : EIATTR_KPARAM_INFO
	.align		4
.L_15:
        /*0048*/ 	.byte	0x04, 0x17
        /*004a*/ 	.short	(.L_17 - .L_16)
.L_16:
        /*004c*/ 	.word	0x00000000
        /*0050*/ 	.short	0x0001
        /*0052*/ 	.short	0x0008
        /*0054*/ 	.byte	0x00, 0xf5, 0x21, 0x00


	//----- nvinfo : EIATTR_KPARAM_INFO
	.align		4
.L_17:
        /*0058*/ 	.byte	0x04, 0x17
        /*005a*/ 	.short	(.L_19 - .L_18)
.L_18:
        /*005c*/ 	.word	0x00000000
        /*0060*/ 	.short	0x0000
        /*0062*/ 	.short	0x0000
        /*0064*/ 	.byte	0x00, 0xf5, 0x21, 0x00


	//----- nvinfo : EIATTR_SPARSE_MMA_MASK
	.align		4
.L_19:
        /*0068*/ 	.byte	0x03, 0x50
        /*006a*/ 	.short	0x0000


	//----- nvinfo : EIATTR_MAXREG_COUNT
	.align		4
        /*006c*/ 	.byte	0x03, 0x1b
        /*006e*/ 	.short	0x00ff


	//----- nvinfo : EIATTR_NUM_BARRIERS
	.align		4
        /*0070*/ 	.byte	0x02, 0x4c
        /*0072*/ 	.byte	0x01
	.zero		1


	//----- nvinfo : EIATTR_MERCURY_ISA_VERSION
	.align		4
        /*0074*/ 	.byte	0x03, 0x5f
        /*0076*/ 	.short	0x0101


	//----- nvinfo : EIATTR_VRC_CTA_INIT_COUNT
	.align		4
        /*0078*/ 	.byte	0x02, 0x4a
	.zero		1
	.zero		1


	//----- nvinfo : EIATTR_EXIT_INSTR_OFFSETS
	.align		4
        /*007c*/ 	.byte	0x04, 0x1c
        /*007e*/ 	.short	(.L_21 - .L_20)


	//   ....[0]....
.L_20:
        /*0080*/ 	.word	0x00000c20


	//   ....[1]....
        /*0084*/ 	.word	0x00000c70


	//----- nvinfo : EIATTR_CBANK_PARAM_SIZE
	.align		4
.L_21:
        /*0088*/ 	.byte	0x03, 0x19
        /*008a*/ 	.short	0x0024


	//----- nvinfo : EIATTR_PARAM_CBANK
	.align		4
        /*008c*/ 	.byte	0x04, 0x0a
        /*008e*/ 	.short	(.L_23 - .L_22)
	.align		4
.L_22:
        /*0090*/ 	.word	index@(.nv.constant0._Z3atbPKdS0_Pdiii)
        /*0094*/ 	.short	0x0380
        /*0096*/ 	.short	0x0024


	//----- nvinfo : EIATTR_SW_WAR
	.align		4
.L_23:
        /*0098*/ 	.byte	0x04, 0x36
        /*009a*/ 	.short	(.L_25 - .L_24)
.L_24:
        /*009c*/ 	.word	0x00000008
.L_25:


//--------------------- .nv.callgraph             --------------------------
	.section	.nv.callgraph,"",@"SHT_CUDA_CALLGRAPH"
	.align	4
	.sectionentsize	8
	.align		4
        /*0000*/ 	.word	0x00000000
	.align		4
        /*0004*/ 	.word	0xffffffff
	.align		4
        /*0008*/ 	.word	0x00000000
	.align		4
        /*000c*/ 	.word	0xfffffffe
	.align		4
        /*0010*/ 	.word	0x00000000
	.align		4
        /*0014*/ 	.word	0xfffffffd
	.align		4
        /*0018*/ 	.word	0x00000000
	.align		4
        /*001c*/ 	.word	0xfffffffc


//--------------------- .text._Z3atbPKdS0_Pdiii   --------------------------
	.section	.text._Z3atbPKdS0_Pdiii,"ax",@progbits
	.align	128
        .global         _Z3atbPKdS0_Pdiii
        .type           _Z3atbPKdS0_Pdiii,@function
        .size           _Z3atbPKdS0_Pdiii,(.L_x_4 - _Z3atbPKdS0_Pdiii)
        .other          _Z3atbPKdS0_Pdiii,@"STO_CUDA_ENTRY STV_DEFAULT"
_Z3atbPKdS0_Pdiii:
.text._Z3atbPKdS0_Pdiii:
[----:B------:R-:W-:Y:S01]  /*0000*/  LDC R1, c[0x0][0x37c] ;  /* 0x0000df00ff017b82 */ /* 0x000fe20000000800 */
[----:B------:R-:W0:Y:S01]  /*0010*/  LDCU UR9, c[0x0][0x3a0] ;  /* 0x00007400ff0977ac */ /* 0x000e220008000800 */
[----:B------:R-:W-:Y:S01]  /*0020*/  CS2R R10, SRZ ;  /* 0x00000000000a7805 */ /* 0x000fe2000001ff00 */
[----:B------:R-:W1:Y:S01]  /*0030*/  LDCU.64 UR12, c[0x0][0x358] ;  /* 0x00006b00ff0c77ac */ /* 0x000e620008000a00 */
[----:B0-----:R-:W0:Y:S02]  /*0040*/  I2F.F64 R2, UR9 ;  /* 0x0000000900027d12 */ /* 0x001e240008201c00 */
[----:B0-----:R-:W-:-:S10]  /*0050*/  DMUL R2, R2, 0.125 ;  /* 0x3fc0000002027828 */ /* 0x001fd40000000000 */
[----:B------:R-:W0:Y:S02]  /*0060*/  F2I.F64.CEIL R2, R2 ;  /* 0x0000000200027311 */ /* 0x000e240000309100 */
[----:B0-----:R-:W-:-:S13]  /*0070*/  R2UR UR5, R2 ;  /* 0x00000000020572ca */ /* 0x001fda00000e0000 */
[----:B------:R-:W-:-:S09]  /*0080*/  UISETP.GE.AND UP0, UPT, UR5, 0x1, UPT ;  /* 0x000000010500788c */ /* 0x000fd2000bf06270 */
[----:B-1----:R-:W-:Y:S05]  /*0090*/  BRA.U !UP0, `(.L_x_0) ;  /* 0x0000000908b47547 */ /* 0x002fea000b800000 */
[----:B------:R-:W0:Y:S01]  /*00a0*/  S2R R2, SR_TID.Y ;  /* 0x0000000000027919 */ /* 0x000e220000002200 */
[----:B------:R-:W1:Y:S01]  /*00b0*/  S2UR UR8, SR_CgaCtaId ;  /* 0x00000000000879c3 */ /* 0x000e620000008800 */
[----:B------:R-:W2:Y:S01]  /*00c0*/  LDCU UR11, c[0x0][0x364] ;  /* 0x00006c80ff0b77ac */ /* 0x000ea20008000800 */
[----:B------:R-:W-:Y:S01]  /*00d0*/  CS2R R10, SRZ ;  /* 0x00000000000a7805 */ /* 0x000fe2000001ff00 */
[----:B------:R-:W3:Y:S01]  /*00e0*/  S2R R3, SR_TID.X ;  /* 0x0000000000037919 */ /* 0x000ee20000002100 */
[----:B------:R-:W4:Y:S01]  /*00f0*/  LDCU UR14, c[0x0][0x360] ;  /* 0x00006c00ff0e77ac */ /* 0x000f220008000800 */
[----:B------:R-:W2:Y:S01]  /*0100*/  S2R R5, SR_CTAID.Y ;  /* 0x0000000000057919 */ /* 0x000ea20000002600 */
[----:B------:R-:W-:Y:S01]  /*0110*/  UMOV UR4, 0x400 ;  /* 0x0000040000047882 */ /* 0x000fe20000000000 */
[----:B------:R-:W-:Y:S01]  /*0120*/  UISETP.NE.AND UP1, UPT, UR5, 0x1, UPT ;  /* 0x000000010500788c */ /* 0x000fe2000bf25270 */
[----:B------:R-:W4:Y:S01]  /*0130*/  S2R R0, SR_CTAID.X ;  /* 0x0000000000007919 */ /* 0x000f220000002500 */
[----:B------:R-:W-:-:S02]  /*0140*/  UIADD3 UR7, UPT, UPT, UR4, 0x200, URZ ;  /* 0x0000020004077890 */ /* 0x000fc4000fffe0ff */
[----:B------:R-:W-:-:S04]  /*0150*/  ULOP3.LUT UR10, UR5, 0x1, URZ, 0xc0, !UPT ;  /* 0x00000001050a7892 */ /* 0x000fc8000f8ec0ff */
[----:B------:R-:W-:Y:S02]  /*0160*/  UISETP.NE.U32.AND UP0, UPT, UR10, 0x1, UPT ;  /* 0x000000010a00788c */ /* 0x000fe4000bf05070 */
[----:B-1----:R-:W-:Y:S02]  /*0170*/  ULEA UR6, UR8, UR4, 0x18 ;  /* 0x0000000408067291 */ /* 0x002fe4000f8ec0ff */
[----:B------:R-:W-:Y:S01]  /*0180*/  ULEA UR7, UR8, UR7, 0x18 ;  /* 0x0000000708077291 */ /* 0x000fe2000f8ec0ff */
[----:B------:R-:W-:-:S03]  /*0190*/  UMOV UR4, URZ ;  /* 0x000000ff00047c82 */ /* 0x000fc60008000000 */
[----:B0-----:R-:W-:Y:S02]  /*01a0*/  LEA R21, R2, UR6, 0x6 ;  /* 0x0000000602157c11 */ /* 0x001fe4000f8e30ff */
[----:B---3--:R-:W-:-:S03]  /*01b0*/  LEA R18, R3, UR7, 0x3 ;  /* 0x0000000703127c11 */ /* 0x008fc6000f8e18ff */
[----:B------:R-:W-:Y:S02]  /*01c0*/  IMAD R20, R3, 0x8, R21 ;  /* 0x0000000803147824 */ /* 0x000fe400078e0215 */
[----:B--2---:R-:W-:Y:S02]  /*01d0*/  IMAD R22, R5, UR11, R2 ;  /* 0x0000000b05167c24 */ /* 0x004fe4000f8e0202 */
[----:B------:R-:W-:Y:S02]  /*01e0*/  IMAD R17, R2, 0x40, R18 ;  /* 0x0000004002117824 */ /* 0x000fe400078e0212 */
[----:B----4-:R-:W-:Y:S01]  /*01f0*/  IMAD R19, R0, UR14, R3 ;  /* 0x0000000e00137c24 */ /* 0x010fe2000f8e0203 */
[----:B------:R-:W-:Y:S06]  /*0200*/  BRA.U !UP1, `(.L_x_1) ;  /* 0x00000005099c7547 */ /* 0x000fec000b800000 */
[----:B------:R-:W0:Y:S01]  /*0210*/  LDCU.64 UR16, c[0x0][0x398] ;  /* 0x00007300ff1077ac */ /* 0x000e220008000a00 */
[----:B------:R-:W-:Y:S01]  /*0220*/  IADD3 R16, PT, PT, R2, UR11, RZ ;  /* 0x0000000b02107c10 */ /* 0x000fe2000fffe0ff */
[C---:B------:R-:W-:Y:S01]  /*0230*/  VIADD R5, R3.reuse, UR14 ;  /* 0x0000000e03057c36 */ /* 0x040fe20008000000 */
[----:B------:R-:W-:Y:S01]  /*0240*/  CS2R R10, SRZ ;  /* 0x00000000000a7805 */ /* 0x000fe2000001ff00 */
[----:B------:R-:W-:Y:S01]  /*0250*/  ULOP3.LUT UR4, UR5, 0x7ffffffe, URZ, 0xc0, !UPT ;  /* 0x7ffffffe05047892 */ /* 0x000fe2000f8ec0ff */
[----:B------:R-:W1:Y:S01]  /*0260*/  LDCU UR9, c[0x0][0x3a0] ;  /* 0x00007400ff0977ac */ /* 0x000e620008000800 */
[----:B------:R-:W2:Y:S02]  /*0270*/  LDCU UR8, c[0x0][0x39c] ;  /* 0x00007380ff0877ac */ /* 0x000ea40008000800 */
[----:B------:R-:W-:Y:S01]  /*0280*/  UIADD3 UR7, UPT, UPT, -UR4, URZ, URZ ;  /* 0x000000ff04077290 */ /* 0x000fe2000fffe1ff */
[----:B0-----:R-:W-:Y:S01]  /*0290*/  ISETP.GE.AND P1, PT, R22, UR16, PT ;  /* 0x0000001016007c0c */ /* 0x001fe2000bf26270 */
[--C-:B------:R-:W-:Y:S01]  /*02a0*/  IMAD R6, R2, UR17, R19.reuse ;  /* 0x0000001102067c24 */ /* 0x100fe2000f8e0213 */
[----:B------:R-:W-:Y:S01]  /*02b0*/  UIMAD UR5, UR11, UR17, URZ ;  /* 0x000000110b0572a4 */ /* 0x000fe2000f8e02ff */
[----:B------:R-:W-:Y:S01]  /*02c0*/  IMAD R0, R3, UR16, R22 ;  /* 0x0000001003007c24 */ /* 0x000fe2000f8e0216 */
[----:B------:R-:W-:Y:S01]  /*02d0*/  UIMAD UR6, UR14, UR16, URZ ;  /* 0x000000100e0672a4 */ /* 0x000fe2000f8e02ff */
[----:B------:R-:W-:-:S02]  /*02e0*/  IMAD R7, R16, UR17, R19 ;  /* 0x0000001110077c24 */ /* 0x000fc4000f8e0213 */
[----:B-12---:R-:W-:-:S09]  /*02f0*/  IMAD R4, R5, UR16, R22 ;  /* 0x0000001005047c24 */ /* 0x006fd2000f8e0216 */
.L_x_2:
[----:B------:R-:W-:Y:S02]  /*0300*/  ISETP.GE.AND P0, PT, R19, UR8, PT ;  /* 0x0000000813007c0c */ /* 0x000fe4000bf06270 */
[----:B------:R-:W-:Y:S02]  /*0310*/  CS2R R14, SRZ ;  /* 0x00000000000e7805 */ /* 0x000fe4000001ff00 */
[----:B------:R-:W-:Y:S02]  /*0320*/  ISETP.GE.OR P2, PT, R3, UR9, P1 ;  /* 0x0000000903007c0c */ /* 0x000fe40008f46670 */
[----:B------:R-:W-:Y:S02]  /*0330*/  CS2R R28, SRZ ;  /* 0x00000000001c7805 */ /* 0x000fe4000001ff00 */
[----:B------:R-:W-:-:S09]  /*0340*/  ISETP.GE.OR P3, PT, R2, UR9, P0 ;  /* 0x0000000902007c0c */ /* 0x000fd20008766670 */
[----:B------:R-:W0:Y:S08]  /*0350*/  @!P2 LDC.64 R12, c[0x0][0x380] ;  /* 0x0000e000ff0cab82 */ /* 0x000e300000000a00 */
[----:B------:R-:W1:Y:S01]  /*0360*/  @!P3 LDC.64 R8, c[0x0][0x388] ;  /* 0x0000e200ff08bb82 */ /* 0x000e620000000a00 */
[----:B0-----:R-:W-:-:S05]  /*0370*/  @!P2 IMAD.WIDE R24, R0, 0x8, R12 ;  /* 0x000000080018a825 */ /* 0x001fca00078e020c */
[----:B------:R-:W2:Y:S01]  /*0380*/  @!P2 LDG.E.64 R14, desc[UR12][R24.64] ;  /* 0x0000000c180ea981 */ /* 0x000ea2000c1e1b00 */
[----:B-1----:R-:W-:-:S05]  /*0390*/  @!P3 IMAD.WIDE R26, R6, 0x8, R8 ;  /* 0x00000008061ab825 */ /* 0x002fca00078e0208 */
[----:B------:R-:W3:Y:S01]  /*03a0*/  @!P3 LDG.E.64 R28, desc[UR12][R26.64] ;  /* 0x0000000c1a1cb981 */ /* 0x000ee2000c1e1b00 */
[----:B------:R-:W-:Y:S02]  /*03b0*/  ISETP.GE.OR P2, PT, R5, UR9, P1 ;  /* 0x0000000905007c0c */ /* 0x000fe40008f46670 */
[----:B------:R-:W-:Y:S01]  /*03c0*/  ISETP.GE.OR P0, PT, R16, UR9, P0 ;  /* 0x0000000910007c0c */ /* 0x000fe20008706670 */
[----:B--2---:R-:W-:Y:S04]  /*03d0*/  STS.64 [R20], R14 ;  /* 0x0000000e14007388 */ /* 0x004fe80000000a00 */
[----:B---3--:R-:W-:Y:S01]  /*03e0*/  STS.64 [R17], R28 ;  /* 0x0000001c11007388 */ /* 0x008fe20000000a00 */
[----:B------:R-:W-:Y:S06]  /*03f0*/  BAR.SYNC.DEFER_BLOCKING 0x0 ;  /* 0x0000000000007b1d */ /* 0x000fec0000010000 */
[----:B------:R-:W-:Y:S04]  /*0400*/  LDS.64 R8, [R18] ;  /* 0x0000000012087984 */ /* 0x000fe80000000a00 */
[----:B------:R-:W0:Y:S04]  /*0410*/  LDS.128 R12, [R21] ;  /* 0x00000000150c7984 */ /* 0x000e280000000c00 */
[----:B------:R-:W1:Y:S04]  /*0420*/  LDS.64 R24, [R18+0x40] ;  /* 0x0000400012187984 */ /* 0x000e680000000a00 */
[----:B------:R-:W-:Y:S01]  /*0430*/  LDS.64 R26, [R18+0x80] ;  /* 0x00008000121a7984 */ /* 0x000fe20000000a00 */
[----:B0-----:R-:W-:-:S03]  /*0440*/  DFMA R12, R12, R8, R10 ;  /* 0x000000080c0c722b */ /* 0x001fc6000000000a */
[----:B------:R-:W0:Y:S05]  /*0450*/  LDS.128 R8, [R21+0x10] ;  /* 0x0000100015087984 */ /* 0x000e2a0000000c00 */
[----:B-1----:R-:W-:Y:S01]  /*0460*/  DFMA R12, R24, R14, R12 ;  /* 0x0000000e180c722b */ /* 0x002fe2000000000c */
[----:B------:R-:W1:Y:S07]  /*0470*/  LDS.64 R24, [R18+0xc0] ;  /* 0x0000c00012187984 */ /* 0x000e6e0000000a00 */
[----:B0-----:R-:W-:Y:S01]  /*0480*/  DFMA R26, R8, R26, R12 ;  /* 0x0000001a081a722b */ /* 0x001fe2000000000c */
[----:B------:R-:W-:Y:S04]  /*0490*/  LDS.64 R8, [R18+0x100] ;  /* 0x0001000012087984 */ /* 0x000fe80000000a00 */
[----:B------:R-:W0:Y:S03]  /*04a0*/  LDS.128 R12, [R21+0x20] ;  /* 0x00002000150c7984 */ /* 0x000e260000000c00 */
[----:B-1----:R-:W-:-:S02]  /*04b0*/  DFMA R10, R24, R10, R26 ;  /* 0x0000000a180a722b */ /* 0x002fc4000000001a */
[----:B------:R-:W1:Y:S04]  /*04c0*/  LDS.64 R26, [R18+0x140] ;  /* 0x00014000121a7984 */ /* 0x000e680000000a00 */
[----:B------:R-:W-:Y:S02]  /*04d0*/  LDS.64 R24, [R18+0x180] ;  /* 0x0001800012187984 */ /* 0x000fe40000000a00 */
[----:B0-----:R-:W-:Y:S02]  /*04e0*/  DFMA R12, R12, R8, R10 ;  /* 0x000000080c0c722b */ /* 0x001fe4000000000a */
[----:B------:R-:W0:Y:S06]  /*04f0*/  LDS.128 R8, [R21+0x30] ;  /* 0x0000300015087984 */ /* 0x000e2c0000000c00 */
[----:B-1----:R-:W-:Y:S01]  /*0500*/  DFMA R26, R26, R14, R12 ;  /* 0x0000000e1a1a722b */ /* 0x002fe2000000000c */
[----:B------:R-:W1:Y:S08]  /*0510*/  @!P2 LDC.64 R14, c[0x0][0x380] ;  /* 0x0000e000ff0eab82 */ /* 0x000e700000000a00 */
[----:B------:R-:W2:Y:S01]  /*0520*/  @!P0 LDC.64 R12, c[0x0][0x388] ;  /* 0x0000e200ff0c8b82 */ /* 0x000ea20000000a00 */
[----:B------:R-:W-:Y:S01]  /*0530*/  CS2R R28, SRZ ;  /* 0x00000000001c7805 */ /* 0x000fe2000001ff00 */
[----:B0-----:R-:W-:Y:S01]  /*0540*/  DFMA R24, R8, R24, R26 ;  /* 0x000000180818722b */ /* 0x001fe2000000001a */
[----:B------:R-:W0:Y:S01]  /*0550*/  LDS.64 R8, [R18+0x1c0] ;  /* 0x0001c00012087984 */ /* 0x000e220000000a00 */
[----:B-1----:R-:W-:-:S04]  /*0560*/  @!P2 IMAD.WIDE R26, R4, 0x8, R14 ;  /* 0x00000008041aa825 */ /* 0x002fc800078e020e */
[----:B------:R-:W-:Y:S01]  /*0570*/  BAR.SYNC.DEFER_BLOCKING 0x0 ;  /* 0x0000000000007b1d */ /* 0x000fe20000010000 */
[----:B--2---:R-:W-:Y:S01]  /*0580*/  @!P0 IMAD.WIDE R14, R7, 0x8, R12 ;  /* 0x00000008070e8825 */ /* 0x004fe200078e020c */
[----:B------:R-:W-:-:S04]  /*0590*/  CS2R R12, SRZ ;  /* 0x00000000000c7805 */ /* 0x000fc8000001ff00 */
[----:B------:R-:W2:Y:S04]  /*05a0*/  @!P2 LDG.E.64 R28, desc[UR12][R26.64] ;  /* 0x0000000c1a1ca981 */ /* 0x000ea8000c1e1b00 */
[----:B------:R-:W3:Y:S01]  /*05b0*/  @!P0 LDG.E.64 R12, desc[UR12][R14.64] ;  /* 0x0000000c0e0c8981 */ /* 0x000ee2000c1e1b00 */
[----:B0-----:R-:W-:Y:S01]  /*05c0*/  DFMA R8, R8, R10, R24 ;  /* 0x0000000a0808722b */ /* 0x001fe20000000018 */
[----:B------:R-:W-:-:S04]  /*05d0*/  UIADD3 UR7, UPT, UPT, UR7, 0x2, URZ ;  /* 0x0000000207077890 */ /* 0x000fc8000fffe0ff */
[----:B------:R-:W-:Y:S01]  /*05e0*/  UISETP.NE.AND UP1, UPT, UR7, URZ, UPT ;  /* 0x000000ff0700728c */ /* 0x000fe2000bf25270 */
[----:B------:R-:W-:-:S04]  /*05f0*/  MOV R23, UR11 ;  /* 0x0000000b00177c02 */ /* 0x000fc80008000f00 */
[----:B------:R-:W-:Y:S01]  /*0600*/  LEA R2, R23, R2, 0x1 ;  /* 0x0000000217027211 */ /* 0x000fe200078e08ff */
[----:B--2---:R-:W-:Y:S04]  /*0610*/  STS.64 [R20], R28 ;  /* 0x0000001c14007388 */ /* 0x004fe80000000a00 */
[----:B---3--:R-:W-:Y:S01]  /*0620*/  STS.64 [R17], R12 ;  /* 0x0000000c11007388 */ /* 0x008fe20000000a00 */
[----:B------:R-:W-:Y:S06]  /*0630*/  BAR.SYNC.DEFER_BLOCKING 0x0 ;  /* 0x0000000000007b1d */ /* 0x000fec0000010000 */
[----:B------:R-:W-:Y:S04]  /*0640*/  LDS.64 R26, [R18] ;  /* 0x00000000121a7984 */ /* 0x000fe80000000a00 */
[----:B------:R-:W0:Y:S04]  /*0650*/  LDS.128 R12, [R21] ;  /* 0x00000000150c7984 */ /* 0x000e280000000c00 */
[----:B------:R-:W1:Y:S01]  /*0660*/  LDS.64 R24, [R18+0x40] ;  /* 0x0000400012187984 */ /* 0x000e620000000a00 */
[----:B0-----:R-:W-:-:S03]  /*0670*/  DFMA R26, R12, R26, R8 ;  /* 0x0000001a0c1a722b */ /* 0x001fc60000000008 */
[----:B------:R-:W-:Y:S04]  /*0680*/  LDS.64 R12, [R18+0x80] ;  /* 0x00008000120c7984 */ /* 0x000fe80000000a00 */
[----:B------:R-:W0:Y:S01]  /*0690*/  LDS.128 R8, [R21+0x10] ;  /* 0x0000100015087984 */ /* 0x000e220000000c00 */
[----:B-1----:R-:W-:-:S03]  /*06a0*/  DFMA R14, R24, R14, R26 ;  /* 0x0000000e180e722b */ /* 0x002fc6000000001a */
        /* <DEDUP_REMOVED lines=9> */
[----:B-1----:R-:W-:Y:S01]  /*0740*/  DFMA R24, R24, R14, R26 ;  /* 0x0000000e1818722b */ /* 0x002fe2000000001a */
[----:B------:R-:W1:Y:S07]  /*0750*/  LDS.64 R14, [R18+0x1c0] ;  /* 0x0001c000120e7984 */ /* 0x000e6e0000000a00 */
[----:B0-----:R-:W-:Y:S01]  /*0760*/  DFMA R8, R8, R12, R24 ;  /* 0x0000000c0808722b */ /* 0x001fe20000000018 */
[----:B------:R-:W-:Y:S01]  /*0770*/  IMAD.U32 R13, RZ, RZ, UR11 ;  /* 0x0000000bff0d7e24 */ /* 0x000fe2000f8e00ff */
[----:B------:R-:W-:Y:S01]  /*0780*/  MOV R24, UR14 ;  /* 0x0000000e00187c02 */ /* 0x000fe20008000f00 */
[----:B------:R-:W-:-:S02]  /*0790*/  IMAD.U32 R12, RZ, RZ, UR14 ;  /* 0x0000000eff0c7e24 */ /* 0x000fc4000f8e00ff */
[----:B------:R-:W-:Y:S01]  /*07a0*/  IMAD R16, R13, 0x2, R16 ;  /* 0x000000020d107824 */ /* 0x000fe200078e0210 */
[----:B------:R-:W-:Y:S02]  /*07b0*/  MOV R13, UR6 ;  /* 0x00000006000d7c02 */ /* 0x000fe40008000f00 */
[----:B-1----:R-:W-:Y:S01]  /*07c0*/  DFMA R10, R14, R10, R8 ;  /* 0x0000000a0e0a722b */ /* 0x002fe20000000008 */
[----:B------:R-:W-:Y:S01]  /*07d0*/  IMAD.U32 R8, RZ, RZ, UR5 ;  /* 0x00000005ff087e24 */ /* 0x000fe2000f8e00ff */
[----:B------:R-:W-:Y:S01]  /*07e0*/  MOV R15, UR6 ;  /* 0x00000006000f7c02 */ /* 0x000fe20008000f00 */
[----:B------:R-:W-:Y:S01]  /*07f0*/  IMAD.U32 R9, RZ, RZ, UR5 ;  /* 0x00000005ff097e24 */ /* 0x000fe2000f8e00ff */
[----:B------:R-:W-:Y:S01]  /*0800*/  LEA R3, R24, R3, 0x1 ;  /* 0x0000000318037211 */ /* 0x000fe200078e08ff */
[----:B------:R-:W-:Y:S01]  /*0810*/  IMAD R5, R12, 0x2, R5 ;  /* 0x000000020c057824 */ /* 0x000fe200078e0205 */
[----:B------:R-:W-:Y:S01]  /*0820*/  LEA R7, R8, R7, 0x1 ;  /* 0x0000000708077211 */ /* 0x000fe200078e08ff */
[----:B------:R-:W-:Y:S01]  /*0830*/  IMAD R0, R15, 0x2, R0 ;  /* 0x000000020f007824 */ /* 0x000fe200078e0200 */
[----:B------:R-:W-:Y:S01]  /*0840*/  LEA R6, R9, R6, 0x1 ;  /* 0x0000000609067211 */ /* 0x000fe200078e08ff */
[----:B------:R-:W-:Y:S01]  /*0850*/  IMAD R4, R13, 0x2, R4 ;  /* 0x000000020d047824 */ /* 0x000fe200078e0204 */
[----:B------:R-:W-:Y:S06]  /*0860*/  BAR.SYNC.DEFER_BLOCKING 0x0 ;  /* 0x0000000000007b1d */ /* 0x000fec0000010000 */
[----:B------:R-:W-:Y:S05]  /*0870*/  BRA.U UP1, `(.L_x_2) ;  /* 0xfffffff901a07547 */ /* 0x000fea000b83ffff */
.L_x_1:
[----:B------:R-:W-:Y:S05]  /*0880*/  BRA.U UP0, `(.L_x_0) ;  /* 0x0000000100b87547 */ /* 0x000fea000b800000 */
[----:B------:R-:W0:Y:S01]  /*0890*/  S2R R5, SR_TID.X ;  /* 0x0000000000057919 */ /* 0x000e220000002100 */
[----:B------:R-:W1:Y:S01]  /*08a0*/  LDCU UR5, c[0x0][0x398] ;  /* 0x00007300ff0577ac */ /* 0x000e620008000800 */
[----:B------:R-:W-:Y:S01]  /*08b0*/  IMAD.U32 R2, RZ, RZ, UR14 ;  /* 0x0000000eff027e24 */ /* 0x000fe2000f8e00ff */
[----:B------:R-:W-:Y:S01]  /*08c0*/  MOV R3, UR11 ;  /* 0x0000000b00037c02 */ /* 0x000fe20008000f00 */
[----:B------:R-:W2:Y:S01]  /*08d0*/  S2R R0, SR_TID.Y ;  /* 0x0000000000007919 */ /* 0x000ea20000002200 */
[----:B------:R-:W3:Y:S01]  /*08e0*/  LDCU UR6, c[0x0][0x39c] ;  /* 0x00007380ff0677ac */ /* 0x000ee20008000800 */
[----:B0-----:R-:W-:Y:S02]  /*08f0*/  IMAD R5, R2, UR4, R5 ;  /* 0x0000000402057c24 */ /* 0x001fe4000f8e0205 */
[----:B--2---:R-:W-:-:S03]  /*0900*/  IMAD R0, R3, UR4, R0 ;  /* 0x0000000403007c24 */ /* 0x004fc6000f8e0200 */
[----:B------:R-:W-:Y:S02]  /*0910*/  ISETP.GE.AND P0, PT, R5, UR9, PT ;  /* 0x0000000905007c0c */ /* 0x000fe4000bf06270 */
[----:B------:R-:W-:Y:S02]  /*0920*/  ISETP.GE.AND P1, PT, R0, UR9, PT ;  /* 0x0000000900007c0c */ /* 0x000fe4000bf26270 */
[----:B-1----:R-:W-:Y:S02]  /*0930*/  ISETP.GE.OR P0, PT, R22, UR5, P0 ;  /* 0x0000000516007c0c */ /* 0x002fe40008706670 */
[----:B---3--:R-:W-:-:S11]  /*0940*/  ISETP.GE.OR P1, PT, R19, UR6, P1 ;  /* 0x0000000613007c0c */ /* 0x008fd60008f26670 */
[----:B------:R-:W0:Y:S01]  /*0950*/  @!P0 LDC.64 R6, c[0x0][0x380] ;  /* 0x0000e000ff068b82 */ /* 0x000e220000000a00 */
[----:B------:R-:W-:Y:S02]  /*0960*/  @!P0 IMAD R5, R5, UR5, R22 ;  /* 0x0000000505058c24 */ /* 0x000fe4000f8e0216 */
[----:B------:R-:W-:-:S05]  /*0970*/  @!P1 IMAD R9, R0, UR6, R19 ;  /* 0x0000000600099c24 */ /* 0x000fca000f8e0213 */
[----:B------:R-:W1:Y:S01]  /*0980*/  @!P1 LDC.64 R2, c[0x0][0x388] ;  /* 0x0000e200ff029b82 */ /* 0x000e620000000a00 */
[----:B0-----:R-:W-:Y:S01]  /*0990*/  @!P0 IMAD.WIDE R6, R5, 0x8, R6 ;  /* 0x0000000805068825 */ /* 0x001fe200078e0206 */
[----:B------:R-:W-:-:S06]  /*09a0*/  CS2R R4, SRZ ;  /* 0x0000000000047805 */ /* 0x000fcc000001ff00 */
[----:B------:R-:W2:Y:S01]  /*09b0*/  @!P0 LDG.E.64 R4, desc[UR12][R6.64] ;  /* 0x0000000c06048981 */ /* 0x000ea2000c1e1b00 */
[----:B-1----:R-:W-:Y:S01]  /*09c0*/  @!P1 IMAD.WIDE R8, R9, 0x8, R2 ;  /* 0x0000000809089825 */ /* 0x002fe200078e0202 */
[----:B------:R-:W-:-:S06]  /*09d0*/  CS2R R2, SRZ ;  /* 0x0000000000027805 */ /* 0x000fcc000001ff00 */
[----:B------:R-:W3:Y:S04]  /*09e0*/  @!P1 LDG.E.64 R2, desc[UR12][R8.64] ;  /* 0x0000000c08029981 */ /* 0x000ee8000c1e1b00 */
[----:B--2---:R-:W-:Y:S04]  /*09f0*/  STS.64 [R20], R4 ;  /* 0x0000000414007388 */ /* 0x004fe80000000a00 */
[----:B---3--:R-:W-:Y:S01]  /*0a00*/  STS.64 [R17], R2 ;  /* 0x0000000211007388 */ /* 0x008fe20000000a00 */
[----:B------:R-:W-:Y:S06]  /*0a10*/  BAR.SYNC.DEFER_BLOCKING 0x0 ;  /* 0x0000000000007b1d */ /* 0x000fec0000010000 */
[----:B------:R-:W-:Y:S04]  /*0a20*/  LDS.64 R16, [R18] ;  /* 0x0000000012107984 */ /* 0x000fe80000000a00 */
[----:B------:R-:W0:Y:S04]  /*0a30*/  LDS.128 R24, [R21] ;  /* 0x0000000015187984 */ /* 0x000e280000000c00 */
[----:B------:R-:W1:Y:S04]  /*0a40*/  LDS.64 R8, [R18+0x40] ;  /* 0x0000400012087984 */ /* 0x000e680000000a00 */
[----:B------:R-:W-:Y:S04]  /*0a50*/  LDS.64 R2, [R18+0x80] ;  /* 0x0000800012027984 */ /* 0x000fe80000000a00 */
[----:B------:R-:W2:Y:S04]  /*0a60*/  LDS.128 R12, [R21+0x10] ;  /* 0x00001000150c7984 */ /* 0x000ea80000000c00 */
[----:B------:R-:W3:Y:S04]  /*0a70*/  LDS.64 R28, [R18+0xc0] ;  /* 0x0000c000121c7984 */ /* 0x000ee80000000a00 */
[----:B------:R-:W-:Y:S04]  /*0a80*/  LDS.64 R22, [R18+0x100] ;  /* 0x0001000012167984 */ /* 0x000fe80000000a00 */
[----:B------:R-:W4:Y:S01]  /*0a90*/  LDS.128 R4, [R21+0x20] ;  /* 0x0000200015047984 */ /* 0x000f220000000c00 */
[----:B0-----:R-:W-:-:S03]  /*0aa0*/  DFMA R24, R24, R16, R10 ;  /* 0x000000101818722b */ /* 0x001fc6000000000a */
[----:B------:R-:W0:Y:S05]  /*0ab0*/  LDS.64 R16, [R18+0x140] ;  /* 0x0001400012107984 */ /* 0x000e2a0000000a00 */
[----:B-1----:R-:W-:Y:S02]  /*0ac0*/  DFMA R26, R8, R26, R24 ;  /* 0x0000001a081a722b */ /* 0x002fe40000000018 */
[----:B------:R-:W-:Y:S04]  /*0ad0*/  LDS.64 R24, [R18+0x180] ;  /* 0x0001800012187984 */ /* 0x000fe80000000a00 */
[----:B------:R-:W1:Y:S02]  /*0ae0*/  LDS.128 R8, [R21+0x30] ;  /* 0x0000300015087984 */ /* 0x000e640000000c00 */
[----:B--2---:R-:W-:-:S02]  /*0af0*/  DFMA R12, R12, R2, R26 ;  /* 0x000000020c0c722b */ /* 0x004fc4000000001a */
[----:B------:R-:W2:Y:S06]  /*0b00*/  LDS.64 R2, [R18+0x1c0] ;  /* 0x0001c00012027984 */ /* 0x000eac0000000a00 */
[----:B---3--:R-:W-:-:S08]  /*0b10*/  DFMA R12, R28, R14, R12 ;  /* 0x0000000e1c0c722b */ /* 0x008fd0000000000c */
[----:B----4-:R-:W-:-:S08]  /*0b20*/  DFMA R4, R4, R22, R12 ;  /* 0x000000160404722b */ /* 0x010fd0000000000c */
[----:B0-----:R-:W-:-:S08]  /*0b30*/  DFMA R4, R16, R6, R4 ;  /* 0x000000061004722b */ /* 0x001fd00000000004 */
[----:B-1----:R-:W-:-:S08]  /*0b40*/  DFMA R4, R8, R24, R4 ;  /* 0x000000180804722b */ /* 0x002fd00000000004 */
[----:B--2---:R-:W-:Y:S01]  /*0b50*/  DFMA R10, R2, R10, R4 ;  /* 0x0000000a020a722b */ /* 0x004fe20000000004 */
[----:B------:R-:W-:Y:S10]  /*0b60*/  BAR.SYNC.DEFER_BLOCKING 0x0 ;  /* 0x0000000000007b1d */ /* 0x000ff40000010000 */
.L_x_0:
[----:B------:R-:W0:Y:S01]  /*0b70*/  S2R R2, SR_TID.X ;  /* 0x0000000000027919 */ /* 0x000e220000002100 */
[----:B------:R-:W1:Y:S01]  /*0b80*/  LDC R0, c[0x0][0x364] ;  /* 0x0000d900ff007b82 */ /* 0x000e620000000800 */
[----:B------:R-:W2:Y:S01]  /*0b90*/  LDCU.64 UR6, c[0x0][0x398] ;  /* 0x00007300ff0677ac */ /* 0x000ea20008000a00 */
[----:B------:R-:W1:Y:S06]  /*0ba0*/  S2R R3, SR_TID.Y ;  /* 0x0000000000037919 */ /* 0x000e6c0000002200 */
[----:B------:R-:W0:Y:S08]  /*0bb0*/  S2UR UR5, SR_CTAID.X ;  /* 0x00000000000579c3 */ /* 0x000e300000002500 */
[----:B------:R-:W0:Y:S08]  /*0bc0*/  LDC R5, c[0x0][0x360] ;  /* 0x0000d800ff057b82 */ /* 0x000e300000000800 */
[----:B------:R-:W1:Y:S01]  /*0bd0*/  S2UR UR4, SR_CTAID.Y ;  /* 0x00000000000479c3 */ /* 0x000e620000002600 */
[----:B0-----:R-:W-:-:S05]  /*0be0*/  IMAD R5, R5, UR5, R2 ;  /* 0x0000000505057c24 */ /* 0x001fca000f8e0202 */
[----:B--2---:R-:W-:Y:S01]  /*0bf0*/  ISETP.GE.AND P0, PT, R5, UR7, PT ;  /* 0x0000000705007c0c */ /* 0x004fe2000bf06270 */
[----:B-1----:R-:W-:-:S05]  /*0c00*/  IMAD R0, R0, UR4, R3 ;  /* 0x0000000400007c24 */ /* 0x002fca000f8e0203 */
[----:B------:R-:W-:-:S13]  /*0c10*/  ISETP.GE.OR P0, PT, R0, UR6, P0 ;  /* 0x0000000600007c0c */ /* 0x000fda0008706670 */
[----:B------:R-:W-:Y:S05]  /*0c20*/  @P0 EXIT ;  /* 0x000000000000094d */ /* 0x000fea0003800000 */
[----:B------:R-:W0:Y:S01]  /*0c30*/  LDC.64 R2, c[0x0][0x390] ;  /* 0x0000e400ff027b82 */ /* 0x000e220000000a00 */
[----:B------:R-:W-:-:S04]  /*0c40*/  IMAD R5, R0, UR7, R5 ;  /* 0x0000000700057c24 */ /* 0x000fc8000f8e0205 */
[----:B0-----:R-:W-:-:S05]  /*0c50*/  IMAD.WIDE R2, R5, 0x8, R2 ;  /* 0x0000000805027825 */ /* 0x001fca00078e0202 */
[----:B------:R-:W-:Y:S01]  /*0c60*/  STG.E.64 desc[UR12][R2.64], R10 ;  /* 0x0000000a02007986 */ /* 0x000fe2000c101b0c */
[----:B------:R-:W-:Y:S05]  /*0c70*/  EXIT ;  /* 0x000000000000794d */ /* 0x000fea0003800000 */
.L_x_3:
[----:B------:R-:W-:-:S00]  /*0c80*/  BRA `(.L_x_3) ;  /* 0xfffffffc00fc7947 */ /* 0x000fc0000383ffff */
[----:B------:R-:W-:-:S00]  /*0c90*/  NOP ;  /* 0x0000000000007918 */ /* 0x000fc00000000000 */
        /* <DEDUP_REMOVED lines=14> */
.L_x_4:


//--------------------- .nv.shared._Z3atbPKdS0_Pdiii --------------------------
	.section	.nv.shared._Z3atbPKdS0_Pdiii,"aw",@nobits
	.sectionflags	@""
	.align	8
.nv.shared._Z3atbPKdS0_Pdiii:
	.zero		2048


//--------------------- .nv.shared.reserved.0     --------------------------
	.section	.nv.shared.reserved.0,"aw",@nobits
	.weak		__nv_reservedSMEM_offset_0_alias
	.size		__nv_reservedSMEM_offset_0_alias, 0, 64
	.other		__nv_reservedSMEM_offset_0_alias,@"STO_CUDA_RESERVED_SHARED STV_DEFAULT"
__nv_reservedSMEM_offset_0_alias:
	.zero		0
	.zero		64


//--------------------- .nv.constant0._Z3atbPKdS0_Pdiii --------------------------
	.section	.nv.constant0._Z3atbPKdS0_Pdiii,"a",@progbits
	.sectionflags	@""
	.align	4
.nv.constant0._Z3atbPKdS0_Pdiii:
	.zero		932


//--------------------- SYMBOLS --------------------------

	.type		.nv.reservedSmem.offset0,@object
	.size		.nv.reservedSmem.offset0,0x4
	.type		.nv.reservedSmem.cap,@object
	.size		.nv.reservedSmem.cap,0x4
